//
// Generated by NVIDIA NVVM Compiler
//
// Compiler Build ID: CL-36424714
// Cuda compilation tools, release 13.0, V13.0.88
// Based on NVVM 20.0.0
//

.version 9.0
.target sm_100
.address_size 64

	// .globl	default_function_kernel

.visible .entry default_function_kernel(
	.param .u64 .ptr .align 1 default_function_kernel_param_0,
	.param .u64 .ptr .align 1 default_function_kernel_param_1
)
.maxntid 16
{
	.reg .pred 	%p<2>;
	.reg .b32 	%r<5>;
	.reg .b32 	%f<3>;
	.reg .b64 	%rd<8>;

	ld.param.u64 	%rd1, [default_function_kernel_param_0];
	ld.param.u64 	%rd2, [default_function_kernel_param_1];
	mov.u32 	%r2, %ctaid.x;
	shl.b32 	%r3, %r2, 4;
	mov.u32 	%r4, %tid.x;
	or.b32  	%r1, %r3, %r4;
	setp.gt.u32 	%p1, %r1, 2078;
	@%p1 bra 	$L__BB0_2;
	cvta.to.global.u64 	%rd3, %rd2;
	cvta.to.global.u64 	%rd4, %rd1;
	mul.wide.u32 	%rd5, %r1, 4;
	add.s64 	%rd6, %rd3, %rd5;
	ld.global.nc.f32 	%f1, [%rd6];
	sqrt.rn.f32 	%f2, %f1;
	add.s64 	%rd7, %rd4, %rd5;
	st.global.f32 	[%rd7], %f2;
$L__BB0_2:
	ret;

}


// ===== COMPILED SASS (sm_100) =====

	.target	sm_100

	.elftype	@"ET_EXEC"


//--------------------- .note.nv.tkinfo           --------------------------
	.section	.note.nv.tkinfo,"",@"SHT_NOTE"
	.sectionflags	@"SHF_NOTE_NV_TKINFO"
	.tkinfo
        /*0018*/ 	.word	0x00000002
        /*0030*/ 	.string	""
        /*0030*/ 	.string	"ptxas"
        /*0030*/ 	.string	"Cuda compilation tools, release 13.0, V13.0.88"
        /*0030*/ 	.string	"Build cuda_13.0.r13.0/compiler.36424714_0"
        /*0030*/ 	.string	"-arch sm_100 -m 64 "



//--------------------- .note.nv.cuinfo           --------------------------
	.section	.note.nv.cuinfo,"",@"SHT_NOTE"
	.sectionflags	@"SHF_NOTE_NV_CUINFO"
        /*0018*/ 	.short	0x0002
        /*001a*/ 	.short	0x0064
        /*001c*/ 	.short	0x0082
	.zero		2


//--------------------- .nv.info                  --------------------------
	.section	.nv.info,"",@"SHT_CUDA_INFO"
	.align	4


	//----- nvinfo : EIATTR_REGCOUNT
	.align		4
        /*0000*/ 	.byte	0x04, 0x2f
        /*0002*/ 	.short	(.L_1 - .L_0)
	.align		4
.L_0:
        /*0004*/ 	.word	index@(default_function_kernel)
        /*0008*/ 	.word	0x0000000c


	//----- nvinfo : EIATTR_FRAME_SIZE
	.align		4
.L_1:
        /*000c*/ 	.byte	0x04, 0x11
        /*000e*/ 	.short	(.L_3 - .L_2)
	.align		4
.L_2:
        /*0010*/ 	.word	index@($__internal_0_$__cuda_sm20_sqrt_rn_f32_slowpath)
        /*0014*/ 	.word	0x00000000


	//----- nvinfo : EIATTR_FRAME_SIZE
	.align		4
.L_3:
        /*0018*/ 	.byte	0x04, 0x11
        /*001a*/ 	.short	(.L_5 - .L_4)
	.align		4
.L_4:
        /*001c*/ 	.word	index@(default_function_kernel)
        /*0020*/ 	.word	0x00000000


	//----- nvinfo : EIATTR_MIN_STACK_SIZE
	.align		4
.L_5:
        /*0024*/ 	.byte	0x04, 0x12
        /*0026*/ 	.short	(.L_7 - .L_6)
	.align		4
.L_6:
        /*0028*/ 	.word	index@(default_function_kernel)
        /*002c*/ 	.word	0x00000000
.L_7:


//--------------------- .nv.compat                --------------------------
	.section	.nv.compat,"",@"SHT_CUDA_COMPAT_INFO"
	.align	4
        /*0000*/ 	.byte	0x02, 0x09, 0x00, 0x00, 0x02, 0x02, 0x01, 0x00, 0x02, 0x05, 0x05, 0x00, 0x03, 0x07, 0x01, 0x01
        /*0010*/ 	.byte	0x02, 0x03, 0x00, 0x00, 0x02, 0x06, 0x01, 0x00, 0x04, 0x0b, 0x08, 0x00, 0x01, 0x00, 0x00, 0x00
        /*0020*/ 	.byte	0x00, 0x00, 0x00, 0x00


//--------------------- .nv.info.default_function_kernel --------------------------
	.section	.nv.info.default_function_kernel,"",@"SHT_CUDA_INFO"
	.sectionflags	@""
	.align	4


	//----- nvinfo : EIATTR_CUDA_API_VERSION
	.align		4
        /*0000*/ 	.byte	0x04, 0x37
        /*0002*/ 	.short	(.L_9 - .L_8)
.L_8:
        /*0004*/ 	.word	0x00000082


	//----- nvinfo : EIATTR_KPARAM_INFO
	.align		4
.L_9:
        /*0008*/ 	.byte	0x04, 0x17
        /*000a*/ 	.short	(.L_11 - .L_10)
.L_10:
        /*000c*/ 	.word	0x00000000
        /*0010*/ 	.short	0x0001
        /*0012*/ 	.short	0x0008
        /*0014*/ 	.byte	0x00, 0xf5, 0x21, 0x00


	//----- nvinfo : EIATTR_KPARAM_INFO
	.align		4
.L_11:
        /*0018*/ 	.byte	0x04, 0x17
        /*001a*/ 	.short	(.L_13 - .L_12)
.L_12:
        /*001c*/ 	.word	0x00000000
        /*0020*/ 	.short	0x0000
        /*0022*/ 	.short	0x0000
        /*0024*/ 	.byte	0x00, 0xf5, 0x21, 0x00


	//----- nvinfo : EIATTR_SPARSE_MMA_MASK
	.align		4
.L_13:
        /*0028*/ 	.byte	0x03, 0x50
        /*002a*/ 	.short	0x0000


	//----- nvinfo : EIATTR_MAXREG_COUNT
	.align		4
        /*002c*/ 	.byte	0x03, 0x1b
        /*002e*/ 	.short	0x00ff


	//----- nvinfo : EIATTR_MERCURY_ISA_VERSION
	.align		4
        /*0030*/ 	.byte	0x03, 0x5f
        /*0032*/ 	.short	0x0101


	//----- nvinfo : EIATTR_VRC_CTA_INIT_COUNT
	.align		4
        /*0034*/ 	.byte	0x02, 0x4a
	.zero		1
	.zero		1


	//----- nvinfo : EIATTR_EXIT_INSTR_OFFSETS
	.align		4
        /*0038*/ 	.byte	0x04, 0x1c
        /*003a*/ 	.short	(.L_15 - .L_14)


	//   ....[0]....
.L_14:
        /*003c*/ 	.word	0x00000060


	//   ....[1]....
        /*0040*/ 	.word	0x000001b0


	//----- nvinfo : EIATTR_MAX_THREADS
	.align		4
.L_15:
        /*0044*/ 	.byte	0x04, 0x05
        /*0046*/ 	.short	(.L_17 - .L_16)
.L_16:
        /*0048*/ 	.word	0x00000010
        /*004c*/ 	.word	0x00000001
        /*0050*/ 	.word	0x00000001


	//----- nvinfo : EIATTR_CRS_STACK_SIZE
	.align		4
.L_17:
        /*0054*/ 	.byte	0x04, 0x1e
        /*0056*/ 	.short	(.L_19 - .L_18)
.L_18:
        /*0058*/ 	.word	0x00000000


	//----- nvinfo : EIATTR_CBANK_PARAM_SIZE
	.align		4
.L_19:
        /*005c*/ 	.byte	0x03, 0x19
        /*005e*/ 	.short	0x0010


	//----- nvinfo : EIATTR_PARAM_CBANK
	.align		4
        /*0060*/ 	.byte	0x04, 0x0a
        /*0062*/ 	.short	(.L_21 - .L_20)
	.align		4
.L_20:
        /*0064*/ 	.word	index@(.nv.constant0.default_function_kernel)
        /*0068*/ 	.short	0x0380
        /*006a*/ 	.short	0x0010


	//----- nvinfo : EIATTR_SW_WAR
	.align		4
.L_21:
        /*006c*/ 	.byte	0x04, 0x36
        /*006e*/ 	.short	(.L_23 - .L_22)
.L_22:
        /*0070*/ 	.word	0x00000008
.L_23:


//--------------------- .nv.callgraph             --------------------------
	.section	.nv.callgraph,"",@"SHT_CUDA_CALLGRAPH"
	.align	4
	.sectionentsize	8
	.align		4
        /*0000*/ 	.word	0x00000000
	.align		4
        /*0004*/ 	.word	0xffffffff
	.align		4
        /*0008*/ 	.word	0x00000000
	.align		4
        /*000c*/ 	.word	0xfffffffe
	.align		4
        /*0010*/ 	.word	0x00000000
	.align		4
        /*0014*/ 	.word	0xfffffffd
	.align		4
        /*0018*/ 	.word	0x00000000
	.align		4
        /*001c*/ 	.word	0xfffffffc


//--------------------- .text.default_function_kernel --------------------------
	.section	.text.default_function_kernel,"ax",@progbits
	.align	128
        .global         default_function_kernel
        .type           default_function_kernel,@function
        .size           default_function_kernel,(.L_x_5 - default_function_kernel)
        .other          default_function_kernel,@"STO_CUDA_ENTRY STV_DEFAULT"
default_function_kernel:
.text.default_function_kernel:
[----:B------:R-:W-:Y:S01]  /*0000*/  LDC R1, c[0x0][0x37c] ;  /* 0x0000df00ff017b82 */ /* 0x000fe20000000800 */
[----:B------:R-:W0:Y:S07]  /*0010*/  S2R R5, SR_TID.X ;  /* 0x0000000000057919 */ /* 0x000e2e0000002100 */
[----:B------:R-:W1:Y:S02]  /*0020*/  S2UR UR4, SR_CTAID.X ;  /* 0x00000000000479c3 */ /* 0x000e640000002500 */
[----:B-1----:R-:W-:-:S06]  /*0030*/  USHF.L.U32 UR4, UR4, 0x4, URZ ;  /* 0x0000000404047899 */ /* 0x002fcc00080006ff */
[----:B0-----:R-:W-:-:S04]  /*0040*/  LOP3.LUT R5, R5, UR4, RZ, 0xfc, !PT ;  /* 0x0000000405057c12 */ /* 0x001fc8000f8efcff */
[----:B------:R-:W-:-:S13]  /*0050*/  ISETP.GT.U32.AND P0, PT, R5, 0x81e, PT ;  /* 0x0000081e0500780c */ /* 0x000fda0003f04070 */
[----:B------:R-:W-:Y:S05]  /*0060*/  @P0 EXIT ;  /* 0x000000000000094d */ /* 0x000fea0003800000 */
[----:B------:R-:W0:Y:S01]  /*0070*/  LDC.64 R2, c[0x0][0x388] ;  /* 0x0000e200ff027b82 */ /* 0x000e220000000a00 */
[----:B------:R-:W1:Y:S01]  /*0080*/  LDCU.64 UR4, c[0x0][0x358] ;  /* 0x00006b00ff0477ac */ /* 0x000e620008000a00 */
[----:B0-----:R-:W-:-:S05]  /*0090*/  IMAD.WIDE.U32 R2, R5, 0x4, R2 ;  /* 0x0000000405027825 */ /* 0x001fca00078e0002 */
[----:B-1----:R-:W2:Y:S01]  /*00a0*/  LDG.E.CONSTANT R0, desc[UR4][R2.64] ;  /* 0x0000000402007981 */ /* 0x002ea2000c1e9900 */
[----:B------:R-:W-:Y:S01]  /*00b0*/  BSSY.RECONVERGENT B0, `(.L_x_0) ;  /* 0x000000c000007945 */ /* 0x000fe20003800200 */
[----:B--2---:R-:W-:Y:S01]  /*00c0*/  IADD3 R4, PT, PT, R0, -0xd000000, RZ ;  /* 0xf300000000047810 */ /* 0x004fe20007ffe0ff */
[----:B------:R0:W1:Y:S03]  /*00d0*/  MUFU.RSQ R7, R0 ;  /* 0x0000000000077308 */ /* 0x0000660000001400 */
[----:B------:R-:W-:-:S13]  /*00e0*/  ISETP.GT.U32.AND P0, PT, R4, 0x727fffff, PT ;  /* 0x727fffff0400780c */ /* 0x000fda0003f04070 */
[----:B0-----:R-:W-:Y:S05]  /*00f0*/  @!P0 BRA `(.L_x_1) ;  /* 0x00000000000c8947 */ /* 0x001fea0003800000 */
[----:B------:R-:W-:-:S07]  /*0100*/  MOV R9, 0x120 ;  /* 0x0000012000097802 */ /* 0x000fce0000000f00 */
[----:B-1----:R-:W-:Y:S05]  /*0110*/  CALL.REL.NOINC `($__internal_0_$__cuda_sm20_sqrt_rn_f32_slowpath) ;  /* 0x0000000000287944 */ /* 0x002fea0003c00000 */
[----:B------:R-:W-:Y:S05]  /*0120*/  BRA `(.L_x_2) ;  /* 0x0000000000107947 */ /* 0x000fea0003800000 */
.L_x_1:
[----:B-1----:R-:W-:Y:S01]  /*0130*/  FMUL.FTZ R3, R0, R7 ;  /* 0x0000000700037220 */ /* 0x002fe20000410000 */
[----:B------:R-:W-:-:S03]  /*0140*/  FMUL.FTZ R7, R7, 0.5 ;  /* 0x3f00000007077820 */ /* 0x000fc60000410000 */
[----:B------:R-:W-:-:S04]  /*0150*/  FFMA R0, -R3, R3, R0 ;  /* 0x0000000303007223 */ /* 0x000fc80000000100 */
[----:B------:R-:W-:-:S07]  /*0160*/  FFMA R7, R0, R7, R3 ;  /* 0x0000000700077223 */ /* 0x000fce0000000003 */
.L_x_2:
[----:B------:R-:W-:Y:S05]  /*0170*/  BSYNC.RECONVERGENT B0 ;  /* 0x0000000000007941 */ /* 0x000fea0003800200 */
.L_x_0:
[----:B------:R-:W0:Y:S02]  /*0180*/  LDC.64 R2, c[0x0][0x380] ;  /* 0x0000e000ff027b82 */ /* 0x000e240000000a00 */
[----:B0-----:R-:W-:-:S05]  /*0190*/  IMAD.WIDE.U32 R2, R5, 0x4, R2 ;  /* 0x0000000405027825 */ /* 0x001fca00078e0002 */
[----:B------:R-:W-:Y:S01]  /*01a0*/  STG.E desc[UR4][R2.64], R7 ;  /* 0x0000000702007986 */ /* 0x000fe2000c101904 */
[----:B------:R-:W-:Y:S05]  /*01b0*/  EXIT ;  /* 0x000000000000794d */ /* 0x000fea0003800000 */
        .weak           $__internal_0_$__cuda_sm20_sqrt_rn_f32_slowpath
        .type           $__internal_0_$__cuda_sm20_sqrt_rn_f32_slowpath,@function
        .size           $__internal_0_$__cuda_sm20_sqrt_rn_f32_slowpath,(.L_x_5 - $__internal_0_$__cuda_sm20_sqrt_rn_f32_slowpath)
$__internal_0_$__cuda_sm20_sqrt_rn_f32_slowpath:
[----:B------:R-:W-:-:S13]  /*01c0*/  LOP3.LUT P0, RZ, R0, 0x7fffffff, RZ, 0xc0, !PT ;  /* 0x7fffffff00ff7812 */ /* 0x000fda000780c0ff */
[----:B------:R-:W-:Y:S01]  /*01d0*/  @!P0 MOV R2, R0 ;  /* 0x0000000000028202 */ /* 0x000fe20000000f00 */
[----:B------:R-:W-:Y:S06]  /*01e0*/  @!P0 BRA `(.L_x_3) ;  /* 0x0000000000408947 */ /* 0x000fec0003800000 */
[----:B------:R-:W-:-:S13]  /*01f0*/  FSETP.GEU.FTZ.AND P0, PT, R0, RZ, PT ;  /* 0x000000ff0000720b */ /* 0x000fda0003f1e000 */
[----:B------:R-:W-:Y:S01]  /*0200*/  @!P0 MOV R2, 0x7fffffff ;  /* 0x7fffffff00028802 */ /* 0x000fe20000000f00 */
[----:B------:R-:W-:Y:S06]  /*0210*/  @!P0 BRA `(.L_x_3) ;  /* 0x0000000000348947 */ /* 0x000fec0003800000 */
[----:B------:R-:W-:-:S13]  /*0220*/  FSETP.GTU.FTZ.AND P0, PT, |R0|, +INF , PT ;  /* 0x7f8000000000780b */ /* 0x000fda0003f1c200 */
[----:B------:R-:W-:Y:S01]  /*0230*/  @P0 FADD.FTZ R2, R0, 1 ;  /* 0x3f80000000020421 */ /* 0x000fe20000010000 */
[----:B------:R-:W-:Y:S06]  /*0240*/  @P0 BRA `(.L_x_3) ;  /* 0x0000000000280947 */ /* 0x000fec0003800000 */
[----:B------:R-:W-:-:S13]  /*0250*/  FSETP.NEU.FTZ.AND P0, PT, |R0|, +INF , PT ;  /* 0x7f8000000000780b */ /* 0x000fda0003f1d200 */
[----:B------:R-:W-:-:S04]  /*0260*/  @P0 FFMA R3, R0, 1.84467440737095516160e+19, RZ ;  /* 0x5f80000000030823 */ /* 0x000fc800000000ff */
[----:B------:R-:W0:Y:S02]  /*0270*/  @P0 MUFU.RSQ R2, R3 ;  /* 0x0000000300020308 */ /* 0x000e240000001400 */
[----:B0-----:R-:W-:Y:S01]  /*0280*/  @P0 FMUL.FTZ R4, R3, R2 ;  /* 0x0000000203040220 */ /* 0x001fe20000410000 */
[----:B------:R-:W-:Y:S01]  /*0290*/  @P0 FMUL.FTZ R8, R2, 0.5 ;  /* 0x3f00000002080820 */ /* 0x000fe20000410000 */
[----:B------:R-:W-:Y:S02]  /*02a0*/  @!P0 MOV R2, R0 ;  /* 0x0000000000028202 */ /* 0x000fe40000000f00 */
[----:B------:R-:W-:-:S04]  /*02b0*/  @P0 FADD.FTZ R6, -R4, -RZ ;  /* 0x800000ff04060221 */ /* 0x000fc80000010100 */
[----:B------:R-:W-:-:S04]  /*02c0*/  @P0 FFMA R7, R4, R6, R3 ;  /* 0x0000000604070223 */ /* 0x000fc80000000003 */
[----:B------:R-:W-:-:S04]  /*02d0*/  @P0 FFMA R7, R7, R8, R4 ;  /* 0x0000000807070223 */ /* 0x000fc80000000004 */
[----:B------:R-:W-:-:S07]  /*02e0*/  @P0 FMUL.FTZ R2, R7, 2.3283064365386962891e-10 ;  /* 0x2f80000007020820 */ /* 0x000fce0000410000 */
.L_x_3:
[----:B------:R-:W-:Y:S01]  /*02f0*/  HFMA2 R3, -RZ, RZ, 0, 0 ;  /* 0x00000000ff037431 */ /* 0x000fe200000001ff */
[----:B------:R-:W-:Y:S02]  /*0300*/  MOV R7, R2 ;  /* 0x0000000200077202 */ /* 0x000fe40000000f00 */
[----:B------:R-:W-:-:S04]  /*0310*/  MOV R2, R9 ;  /* 0x0000000900027202 */ /* 0x000fc80000000f00 */
[----:B------:R-:W-:Y:S05]  /*0320*/  RET.REL.NODEC R2 `(default_function_kernel) ;  /* 0xfffffffc02347950 */ /* 0x000fea0003c3ffff */
.L_x_4:
[----:B------:R-:W-:-:S00]  /*0330*/  BRA `(.L_x_4) ;  /* 0xfffffffc00fc7947 */ /* 0x000fc0000383ffff */
[----:B------:R-:W-:-:S00]  /*0340*/  NOP ;  /* 0x0000000000007918 */ /* 0x000fc00000000000 */
        /* <DEDUP_REMOVED lines=11> */
.L_x_5:


//--------------------- .nv.shared.reserved.0     --------------------------
	.section	.nv.shared.reserved.0,"aw",@nobits
	.weak		__nv_reservedSMEM_offset_0_alias
	.size		__nv_reservedSMEM_offset_0_alias, 0, 64
	.other		__nv_reservedSMEM_offset_0_alias,@"STO_CUDA_RESERVED_SHARED STV_DEFAULT"
__nv_reservedSMEM_offset_0_alias:
	.zero		0
	.zero		64


//--------------------- .nv.constant0.default_function_kernel --------------------------
	.section	.nv.constant0.default_function_kernel,"a",@progbits
	.sectionflags	@""
	.align	4
.nv.constant0.default_function_kernel:
	.zero		912


//--------------------- SYMBOLS --------------------------

	.type		.nv.reservedSmem.offset0,@object
	.size		.nv.reservedSmem.offset0,0x4
